//
// Generated by NVIDIA NVVM Compiler
//
// Compiler Build ID: CL-36424714
// Cuda compilation tools, release 13.0, V13.0.88
// Based on NVVM 20.0.0
//

.version 9.0
.target sm_100
.address_size 64

	// .globl	_Z10column_sumPfS_ii

.visible .entry _Z10column_sumPfS_ii(
	.param .u64 .ptr .align 1 _Z10column_sumPfS_ii_param_0,
	.param .u64 .ptr .align 1 _Z10column_sumPfS_ii_param_1,
	.param .u32 _Z10column_sumPfS_ii_param_2,
	.param .u32 _Z10column_sumPfS_ii_param_3
)
{
	.reg .pred 	%p<14>;
	.reg .b32 	%r<42>;
	.reg .b32 	%f<84>;
	.reg .b64 	%rd<48>;

	ld.param.u64 	%rd6, [_Z10column_sumPfS_ii_param_0];
	ld.param.u64 	%rd7, [_Z10column_sumPfS_ii_param_1];
	ld.param.u32 	%r25, [_Z10column_sumPfS_ii_param_2];
	ld.param.u32 	%r26, [_Z10column_sumPfS_ii_param_3];
	cvta.to.global.u64 	%rd1, %rd6;
	cvta.to.global.u64 	%rd2, %rd7;
	mov.u32 	%r27, %tid.x;
	mov.u32 	%r1, %ntid.x;
	mov.u32 	%r28, %ctaid.x;
	mad.lo.s32 	%r35, %r1, %r28, %r27;
	setp.ge.s32 	%p1, %r35, %r26;
	@%p1 bra 	$L__BB0_18;
	setp.gt.s32 	%p2, %r25, 0;
	mov.u32 	%r29, %nctaid.x;
	mul.lo.s32 	%r3, %r29, %r1;
	@%p2 bra 	$L__BB0_2;
	bra.uni 	$L__BB0_17;
$L__BB0_2:
	and.b32  	%r4, %r25, 15;
	add.s32 	%r5, %r4, -1;
	and.b32  	%r6, %r25, 7;
	add.s32 	%r7, %r6, -1;
	and.b32  	%r8, %r25, 2147483632;
	and.b32  	%r9, %r25, 3;
	neg.s32 	%r10, %r8;
	shl.b32 	%r11, %r26, 4;
	mul.wide.s32 	%rd4, %r26, 4;
$L__BB0_3:
	setp.lt.u32 	%p4, %r25, 16;
	mov.f32 	%f83, 0f00000000;
	mov.b32 	%r39, 0;
	@%p4 bra 	$L__BB0_6;
	mov.f32 	%f83, 0f00000000;
	mov.u32 	%r36, %r35;
	mov.u32 	%r37, %r10;
$L__BB0_5:
	.pragma "nounroll";
	mul.wide.s32 	%rd10, %r36, 4;
	add.s64 	%rd11, %rd1, %rd10;
	ld.global.f32 	%f18, [%rd11];
	add.f32 	%f19, %f83, %f18;
	add.s64 	%rd13, %rd11, %rd4;
	ld.global.f32 	%f20, [%rd13];
	add.f32 	%f21, %f19, %f20;
	add.s64 	%rd14, %rd13, %rd4;
	ld.global.f32 	%f22, [%rd14];
	add.f32 	%f23, %f21, %f22;
	add.s64 	%rd15, %rd14, %rd4;
	ld.global.f32 	%f24, [%rd15];
	add.f32 	%f25, %f23, %f24;
	add.s64 	%rd16, %rd15, %rd4;
	ld.global.f32 	%f26, [%rd16];
	add.f32 	%f27, %f25, %f26;
	add.s64 	%rd17, %rd16, %rd4;
	ld.global.f32 	%f28, [%rd17];
	add.f32 	%f29, %f27, %f28;
	add.s64 	%rd18, %rd17, %rd4;
	ld.global.f32 	%f30, [%rd18];
	add.f32 	%f31, %f29, %f30;
	add.s64 	%rd19, %rd18, %rd4;
	ld.global.f32 	%f32, [%rd19];
	add.f32 	%f33, %f31, %f32;
	add.s64 	%rd20, %rd19, %rd4;
	ld.global.f32 	%f34, [%rd20];
	add.f32 	%f35, %f33, %f34;
	add.s64 	%rd21, %rd20, %rd4;
	ld.global.f32 	%f36, [%rd21];
	add.f32 	%f37, %f35, %f36;
	add.s64 	%rd22, %rd21, %rd4;
	ld.global.f32 	%f38, [%rd22];
	add.f32 	%f39, %f37, %f38;
	add.s64 	%rd23, %rd22, %rd4;
	ld.global.f32 	%f40, [%rd23];
	add.f32 	%f41, %f39, %f40;
	add.s64 	%rd24, %rd23, %rd4;
	ld.global.f32 	%f42, [%rd24];
	add.f32 	%f43, %f41, %f42;
	add.s64 	%rd25, %rd24, %rd4;
	ld.global.f32 	%f44, [%rd25];
	add.f32 	%f45, %f43, %f44;
	add.s64 	%rd26, %rd25, %rd4;
	ld.global.f32 	%f46, [%rd26];
	add.f32 	%f47, %f45, %f46;
	add.s64 	%rd27, %rd26, %rd4;
	ld.global.f32 	%f48, [%rd27];
	add.f32 	%f83, %f47, %f48;
	add.s32 	%r37, %r37, 16;
	add.s32 	%r36, %r36, %r11;
	setp.ne.s32 	%p5, %r37, 0;
	mov.u32 	%r39, %r8;
	@%p5 bra 	$L__BB0_5;
$L__BB0_6:
	setp.eq.s32 	%p6, %r4, 0;
	@%p6 bra 	$L__BB0_16;
	setp.lt.u32 	%p7, %r5, 7;
	@%p7 bra 	$L__BB0_9;
	mad.lo.s32 	%r32, %r39, %r26, %r35;
	mul.wide.s32 	%rd28, %r32, 4;
	add.s64 	%rd29, %rd1, %rd28;
	ld.global.f32 	%f50, [%rd29];
	add.f32 	%f51, %f83, %f50;
	add.s64 	%rd31, %rd29, %rd4;
	ld.global.f32 	%f52, [%rd31];
	add.f32 	%f53, %f51, %f52;
	add.s64 	%rd32, %rd31, %rd4;
	ld.global.f32 	%f54, [%rd32];
	add.f32 	%f55, %f53, %f54;
	add.s64 	%rd33, %rd32, %rd4;
	ld.global.f32 	%f56, [%rd33];
	add.f32 	%f57, %f55, %f56;
	add.s64 	%rd34, %rd33, %rd4;
	ld.global.f32 	%f58, [%rd34];
	add.f32 	%f59, %f57, %f58;
	add.s64 	%rd35, %rd34, %rd4;
	ld.global.f32 	%f60, [%rd35];
	add.f32 	%f61, %f59, %f60;
	add.s64 	%rd36, %rd35, %rd4;
	ld.global.f32 	%f62, [%rd36];
	add.f32 	%f63, %f61, %f62;
	add.s64 	%rd37, %rd36, %rd4;
	ld.global.f32 	%f64, [%rd37];
	add.f32 	%f83, %f63, %f64;
	add.s32 	%r39, %r39, 8;
$L__BB0_9:
	setp.eq.s32 	%p8, %r6, 0;
	@%p8 bra 	$L__BB0_16;
	setp.lt.u32 	%p9, %r7, 3;
	@%p9 bra 	$L__BB0_12;
	mad.lo.s32 	%r33, %r39, %r26, %r35;
	mul.wide.s32 	%rd38, %r33, 4;
	add.s64 	%rd39, %rd1, %rd38;
	ld.global.f32 	%f66, [%rd39];
	add.f32 	%f67, %f83, %f66;
	add.s64 	%rd41, %rd39, %rd4;
	ld.global.f32 	%f68, [%rd41];
	add.f32 	%f69, %f67, %f68;
	add.s64 	%rd42, %rd41, %rd4;
	ld.global.f32 	%f70, [%rd42];
	add.f32 	%f71, %f69, %f70;
	add.s64 	%rd43, %rd42, %rd4;
	ld.global.f32 	%f72, [%rd43];
	add.f32 	%f83, %f71, %f72;
	add.s32 	%r39, %r39, 4;
$L__BB0_12:
	setp.eq.s32 	%p10, %r9, 0;
	@%p10 bra 	$L__BB0_16;
	setp.eq.s32 	%p11, %r9, 1;
	mad.lo.s32 	%r34, %r39, %r26, %r35;
	mul.wide.s32 	%rd44, %r34, 4;
	add.s64 	%rd3, %rd1, %rd44;
	ld.global.f32 	%f73, [%rd3];
	add.f32 	%f83, %f83, %f73;
	@%p11 bra 	$L__BB0_16;
	setp.eq.s32 	%p12, %r9, 2;
	add.s64 	%rd5, %rd3, %rd4;
	ld.global.f32 	%f74, [%rd5];
	add.f32 	%f83, %f83, %f74;
	@%p12 bra 	$L__BB0_16;
	add.s64 	%rd45, %rd5, %rd4;
	ld.global.f32 	%f75, [%rd45];
	add.f32 	%f83, %f83, %f75;
$L__BB0_16:
	mul.wide.s32 	%rd46, %r35, 4;
	add.s64 	%rd47, %rd2, %rd46;
	st.global.f32 	[%rd47], %f83;
	add.s32 	%r35, %r35, %r3;
	setp.lt.s32 	%p13, %r35, %r26;
	@%p13 bra 	$L__BB0_3;
	bra.uni 	$L__BB0_18;
$L__BB0_17:
	mul.wide.s32 	%rd8, %r35, 4;
	add.s64 	%rd9, %rd2, %rd8;
	mov.b32 	%r30, 0;
	st.global.u32 	[%rd9], %r30;
	add.s32 	%r35, %r35, %r3;
	setp.lt.s32 	%p3, %r35, %r26;
	@%p3 bra 	$L__BB0_17;
$L__BB0_18:
	ret;

}
	// .globl	_Z7row_sumPfS_ii
.visible .entry _Z7row_sumPfS_ii(
	.param .u64 .ptr .align 1 _Z7row_sumPfS_ii_param_0,
	.param .u64 .ptr .align 1 _Z7row_sumPfS_ii_param_1,
	.param .u32 _Z7row_sumPfS_ii_param_2,
	.param .u32 _Z7row_sumPfS_ii_param_3
)
{
	.reg .pred 	%p<14>;
	.reg .b32 	%r<42>;
	.reg .b32 	%f<84>;
	.reg .b64 	%rd<18>;

	ld.param.u64 	%rd5, [_Z7row_sumPfS_ii_param_0];
	ld.param.u64 	%rd6, [_Z7row_sumPfS_ii_param_1];
	ld.param.u32 	%r25, [_Z7row_sumPfS_ii_param_2];
	ld.param.u32 	%r26, [_Z7row_sumPfS_ii_param_3];
	cvta.to.global.u64 	%rd1, %rd5;
	cvta.to.global.u64 	%rd2, %rd6;
	mov.u32 	%r27, %tid.y;
	mov.u32 	%r1, %ntid.y;
	mov.u32 	%r28, %ctaid.y;
	mad.lo.s32 	%r35, %r1, %r28, %r27;
	setp.ge.s32 	%p1, %r35, %r25;
	@%p1 bra 	$L__BB1_18;
	setp.gt.s32 	%p2, %r26, 0;
	mov.u32 	%r29, %nctaid.y;
	mul.lo.s32 	%r3, %r29, %r1;
	@%p2 bra 	$L__BB1_2;
	bra.uni 	$L__BB1_17;
$L__BB1_2:
	and.b32  	%r4, %r26, 15;
	add.s32 	%r5, %r4, -1;
	and.b32  	%r6, %r26, 7;
	add.s32 	%r7, %r6, -1;
	and.b32  	%r8, %r26, 2147483632;
	and.b32  	%r9, %r26, 3;
	neg.s32 	%r10, %r8;
	add.s64 	%rd3, %rd1, 32;
$L__BB1_3:
	setp.lt.u32 	%p4, %r26, 16;
	mul.lo.s32 	%r12, %r35, %r26;
	mov.f32 	%f83, 0f00000000;
	mov.b32 	%r39, 0;
	@%p4 bra 	$L__BB1_6;
	mov.f32 	%f83, 0f00000000;
	mov.u32 	%r36, %r12;
	mov.u32 	%r37, %r10;
$L__BB1_5:
	.pragma "nounroll";
	mul.wide.s32 	%rd9, %r36, 4;
	add.s64 	%rd10, %rd3, %rd9;
	ld.global.f32 	%f18, [%rd10+-32];
	add.f32 	%f19, %f83, %f18;
	ld.global.f32 	%f20, [%rd10+-28];
	add.f32 	%f21, %f19, %f20;
	ld.global.f32 	%f22, [%rd10+-24];
	add.f32 	%f23, %f21, %f22;
	ld.global.f32 	%f24, [%rd10+-20];
	add.f32 	%f25, %f23, %f24;
	ld.global.f32 	%f26, [%rd10+-16];
	add.f32 	%f27, %f25, %f26;
	ld.global.f32 	%f28, [%rd10+-12];
	add.f32 	%f29, %f27, %f28;
	ld.global.f32 	%f30, [%rd10+-8];
	add.f32 	%f31, %f29, %f30;
	ld.global.f32 	%f32, [%rd10+-4];
	add.f32 	%f33, %f31, %f32;
	ld.global.f32 	%f34, [%rd10];
	add.f32 	%f35, %f33, %f34;
	ld.global.f32 	%f36, [%rd10+4];
	add.f32 	%f37, %f35, %f36;
	ld.global.f32 	%f38, [%rd10+8];
	add.f32 	%f39, %f37, %f38;
	ld.global.f32 	%f40, [%rd10+12];
	add.f32 	%f41, %f39, %f40;
	ld.global.f32 	%f42, [%rd10+16];
	add.f32 	%f43, %f41, %f42;
	ld.global.f32 	%f44, [%rd10+20];
	add.f32 	%f45, %f43, %f44;
	ld.global.f32 	%f46, [%rd10+24];
	add.f32 	%f47, %f45, %f46;
	ld.global.f32 	%f48, [%rd10+28];
	add.f32 	%f83, %f47, %f48;
	add.s32 	%r37, %r37, 16;
	add.s32 	%r36, %r36, 16;
	setp.eq.s32 	%p5, %r37, 0;
	mov.u32 	%r39, %r8;
	@%p5 bra 	$L__BB1_6;
	bra.uni 	$L__BB1_5;
$L__BB1_6:
	setp.eq.s32 	%p6, %r4, 0;
	@%p6 bra 	$L__BB1_16;
	setp.lt.u32 	%p7, %r5, 7;
	@%p7 bra 	$L__BB1_9;
	add.s32 	%r32, %r39, %r12;
	mul.wide.s32 	%rd11, %r32, 4;
	add.s64 	%rd12, %rd1, %rd11;
	ld.global.f32 	%f50, [%rd12];
	add.f32 	%f51, %f83, %f50;
	ld.global.f32 	%f52, [%rd12+4];
	add.f32 	%f53, %f51, %f52;
	ld.global.f32 	%f54, [%rd12+8];
	add.f32 	%f55, %f53, %f54;
	ld.global.f32 	%f56, [%rd12+12];
	add.f32 	%f57, %f55, %f56;
	ld.global.f32 	%f58, [%rd12+16];
	add.f32 	%f59, %f57, %f58;
	ld.global.f32 	%f60, [%rd12+20];
	add.f32 	%f61, %f59, %f60;
	ld.global.f32 	%f62, [%rd12+24];
	add.f32 	%f63, %f61, %f62;
	ld.global.f32 	%f64, [%rd12+28];
	add.f32 	%f83, %f63, %f64;
	add.s32 	%r39, %r39, 8;
$L__BB1_9:
	setp.eq.s32 	%p8, %r6, 0;
	@%p8 bra 	$L__BB1_16;
	setp.lt.u32 	%p9, %r7, 3;
	@%p9 bra 	$L__BB1_12;
	add.s32 	%r33, %r39, %r12;
	mul.wide.s32 	%rd13, %r33, 4;
	add.s64 	%rd14, %rd1, %rd13;
	ld.global.f32 	%f66, [%rd14];
	add.f32 	%f67, %f83, %f66;
	ld.global.f32 	%f68, [%rd14+4];
	add.f32 	%f69, %f67, %f68;
	ld.global.f32 	%f70, [%rd14+8];
	add.f32 	%f71, %f69, %f70;
	ld.global.f32 	%f72, [%rd14+12];
	add.f32 	%f83, %f71, %f72;
	add.s32 	%r39, %r39, 4;
$L__BB1_12:
	setp.eq.s32 	%p10, %r9, 0;
	@%p10 bra 	$L__BB1_16;
	setp.eq.s32 	%p11, %r9, 1;
	add.s32 	%r34, %r39, %r12;
	mul.wide.s32 	%rd15, %r34, 4;
	add.s64 	%rd4, %rd1, %rd15;
	ld.global.f32 	%f73, [%rd4];
	add.f32 	%f83, %f83, %f73;
	@%p11 bra 	$L__BB1_16;
	setp.eq.s32 	%p12, %r9, 2;
	ld.global.f32 	%f74, [%rd4+4];
	add.f32 	%f83, %f83, %f74;
	@%p12 bra 	$L__BB1_16;
	ld.global.f32 	%f75, [%rd4+8];
	add.f32 	%f83, %f83, %f75;
$L__BB1_16:
	mul.wide.s32 	%rd16, %r35, 4;
	add.s64 	%rd17, %rd2, %rd16;
	st.global.f32 	[%rd17], %f83;
	add.s32 	%r35, %r35, %r3;
	setp.lt.s32 	%p13, %r35, %r25;
	@%p13 bra 	$L__BB1_3;
	bra.uni 	$L__BB1_18;
$L__BB1_17:
	mul.wide.s32 	%rd7, %r35, 4;
	add.s64 	%rd8, %rd2, %rd7;
	mov.b32 	%r30, 0;
	st.global.u32 	[%rd8], %r30;
	add.s32 	%r35, %r35, %r3;
	setp.lt.s32 	%p3, %r35, %r25;
	@%p3 bra 	$L__BB1_17;
$L__BB1_18:
	ret;

}


// ===== COMPILED SASS (sm_100) =====

	.target	sm_100

	.elftype	@"ET_EXEC"


//--------------------- .note.nv.tkinfo           --------------------------
	.section	.note.nv.tkinfo,"",@"SHT_NOTE"
	.sectionflags	@"SHF_NOTE_NV_TKINFO"
	.tkinfo
        /*0018*/ 	.word	0x00000002
        /*0030*/ 	.string	""
        /*0030*/ 	.string	"ptxas"
        /*0030*/ 	.string	"Cuda compilation tools, release 13.0, V13.0.88"
        /*0030*/ 	.string	"Build cuda_13.0.r13.0/compiler.36424714_0"
        /*0030*/ 	.string	"-arch sm_100 -m 64 "



//--------------------- .note.nv.cuinfo           --------------------------
	.section	.note.nv.cuinfo,"",@"SHT_NOTE"
	.sectionflags	@"SHF_NOTE_NV_CUINFO"
        /*0018*/ 	.short	0x0002
        /*001a*/ 	.short	0x0064
        /*001c*/ 	.short	0x0082
	.zero		2


//--------------------- .nv.info                  --------------------------
	.section	.nv.info,"",@"SHT_CUDA_INFO"
	.align	4


	//----- nvinfo : EIATTR_REGCOUNT
	.align		4
        /*0000*/ 	.byte	0x04, 0x2f
        /*0002*/ 	.short	(.L_1 - .L_0)
	.align		4
.L_0:
        /*0004*/ 	.word	index@(_Z10column_sumPfS_ii)
        /*0008*/ 	.word	0x00000020


	//----- nvinfo : EIATTR_FRAME_SIZE
	.align		4
.L_1:
        /*000c*/ 	.byte	0x04, 0x11
        /*000e*/ 	.short	(.L_3 - .L_2)
	.align		4
.L_2:
        /*0010*/ 	.word	index@(_Z10column_sumPfS_ii)
        /*0014*/ 	.word	0x00000000


	//----- nvinfo : EIATTR_REGCOUNT
	.align		4
.L_3:
        /*0018*/ 	.byte	0x04, 0x2f
        /*001a*/ 	.short	(.L_5 - .L_4)
	.align		4
.L_4:
        /*001c*/ 	.word	index@(_Z7row_sumPfS_ii)
        /*0020*/ 	.word	0x0000001e


	//----- nvinfo : EIATTR_FRAME_SIZE
	.align		4
.L_5:
        /*0024*/ 	.byte	0x04, 0x11
        /*0026*/ 	.short	(.L_7 - .L_6)
	.align		4
.L_6:
        /*0028*/ 	.word	index@(_Z7row_sumPfS_ii)
        /*002c*/ 	.word	0x00000000


	//----- nvinfo : EIATTR_MIN_STACK_SIZE
	.align		4
.L_7:
        /*0030*/ 	.byte	0x04, 0x12
        /*0032*/ 	.short	(.L_9 - .L_8)
	.align		4
.L_8:
        /*0034*/ 	.word	index@(_Z7row_sumPfS_ii)
        /*0038*/ 	.word	0x00000000


	//----- nvinfo : EIATTR_MIN_STACK_SIZE
	.align		4
.L_9:
        /*003c*/ 	.byte	0x04, 0x12
        /*003e*/ 	.short	(.L_11 - .L_10)
	.align		4
.L_10:
        /*0040*/ 	.word	index@(_Z10column_sumPfS_ii)
        /*0044*/ 	.word	0x00000000
.L_11:


//--------------------- .nv.compat                --------------------------
	.section	.nv.compat,"",@"SHT_CUDA_COMPAT_INFO"
	.align	4
        /*0000*/ 	.byte	0x02, 0x09, 0x00, 0x00, 0x02, 0x02, 0x01, 0x00, 0x02, 0x05, 0x05, 0x00, 0x03, 0x07, 0x01, 0x01
        /*0010*/ 	.byte	0x02, 0x03, 0x00, 0x00, 0x02, 0x06, 0x01, 0x00, 0x04, 0x0b, 0x08, 0x00, 0x09, 0x00, 0x00, 0x00
        /*0020*/ 	.byte	0x00, 0x00, 0x00, 0x00


//--------------------- .nv.info._Z7row_sumPfS_ii --------------------------
	.section	.nv.info._Z7row_sumPfS_ii,"",@"SHT_CUDA_INFO"
	.sectionflags	@""
	.align	4


	//----- nvinfo : EIATTR_CUDA_API_VERSION
	.align		4
        /*0000*/ 	.byte	0x04, 0x37
        /*0002*/ 	.short	(.L_13 - .L_12)
.L_12:
        /*0004*/ 	.word	0x00000082


	//----- nvinfo : EIATTR_KPARAM_INFO
	.align		4
.L_13:
        /*0008*/ 	.byte	0x04, 0x17
        /*000a*/ 	.short	(.L_15 - .L_14)
.L_14:
        /*000c*/ 	.word	0x00000000
        /*0010*/ 	.short	0x0003
        /*0012*/ 	.short	0x0014
        /*0014*/ 	.byte	0x00, 0xf0, 0x11, 0x00


	//----- nvinfo : EIATTR_KPARAM_INFO
	.align		4
.L_15:
        /*0018*/ 	.byte	0x04, 0x17
        /*001a*/ 	.short	(.L_17 - .L_16)
.L_16:
        /*001c*/ 	.word	0x00000000
        /*0020*/ 	.short	0x0002
        /*0022*/ 	.short	0x0010
        /*0024*/ 	.byte	0x00, 0xf0, 0x11, 0x00


	//----- nvinfo : EIATTR_KPARAM_INFO
	.align		4
.L_17:
        /*0028*/ 	.byte	0x04, 0x17
        /*002a*/ 	.short	(.L_19 - .L_18)
.L_18:
        /*002c*/ 	.word	0x00000000
        /*0030*/ 	.short	0x0001
        /*0032*/ 	.short	0x0008
        /*0034*/ 	.byte	0x00, 0xf5, 0x21, 0x00


	//----- nvinfo : EIATTR_KPARAM_INFO
	.align		4
.L_19:
        /*0038*/ 	.byte	0x04, 0x17
        /*003a*/ 	.short	(.L_21 - .L_20)
.L_20:
        /*003c*/ 	.word	0x00000000
        /*0040*/ 	.short	0x0000
        /*0042*/ 	.short	0x0000
        /*0044*/ 	.byte	0x00, 0xf5, 0x21, 0x00


	//----- nvinfo : EIATTR_SPARSE_MMA_MASK
	.align		4
.L_21:
        /*0048*/ 	.byte	0x03, 0x50
        /*004a*/ 	.short	0x0000


	//----- nvinfo : EIATTR_MAXREG_COUNT
	.align		4
        /*004c*/ 	.byte	0x03, 0x1b
        /*004e*/ 	.short	0x00ff


	//----- nvinfo : EIATTR_MERCURY_ISA_VERSION
	.align		4
        /*0050*/ 	.byte	0x03, 0x5f
        /*0052*/ 	.short	0x0101


	//----- nvinfo : EIATTR_VRC_CTA_INIT_COUNT
	.align		4
        /*0054*/ 	.byte	0x02, 0x4a
	.zero		1
	.zero		1


	//----- nvinfo : EIATTR_EXIT_INSTR_OFFSETS
	.align		4
        /*0058*/ 	.byte	0x04, 0x1c
        /*005a*/ 	.short	(.L_23 - .L_22)


	//   ....[0]....
.L_22:
        /*005c*/ 	.word	0x00000070


	//   ....[1]....
        /*0060*/ 	.word	0x00000140


	//   ....[2]....
        /*0064*/ 	.word	0x000008d0


	//----- nvinfo : EIATTR_CRS_STACK_SIZE
	.align		4
.L_23:
        /*0068*/ 	.byte	0x04, 0x1e
        /*006a*/ 	.short	(.L_25 - .L_24)
.L_24:
        /*006c*/ 	.word	0x00000000


	//----- nvinfo : EIATTR_CBANK_PARAM_SIZE
	.align		4
.L_25:
        /*0070*/ 	.byte	0x03, 0x19
        /*0072*/ 	.short	0x0018


	//----- nvinfo : EIATTR_PARAM_CBANK
	.align		4
        /*0074*/ 	.byte	0x04, 0x0a
        /*0076*/ 	.short	(.L_27 - .L_26)
	.align		4
.L_26:
        /*0078*/ 	.word	index@(.nv.constant0._Z7row_sumPfS_ii)
        /*007c*/ 	.short	0x0380
        /*007e*/ 	.short	0x0018


	//----- nvinfo : EIATTR_SW_WAR
	.align		4
.L_27:
        /*0080*/ 	.byte	0x04, 0x36
        /*0082*/ 	.short	(.L_29 - .L_28)
.L_28:
        /*0084*/ 	.word	0x00000008
.L_29:


//--------------------- .nv.info._Z10column_sumPfS_ii --------------------------
	.section	.nv.info._Z10column_sumPfS_ii,"",@"SHT_CUDA_INFO"
	.sectionflags	@""
	.align	4


	//----- nvinfo : EIATTR_CUDA_API_VERSION
	.align		4
        /*0000*/ 	.byte	0x04, 0x37
        /*0002*/ 	.short	(.L_31 - .L_30)
.L_30:
        /*0004*/ 	.word	0x00000082


	//----- nvinfo : EIATTR_KPARAM_INFO
	.align		4
.L_31:
        /*0008*/ 	.byte	0x04, 0x17
        /*000a*/ 	.short	(.L_33 - .L_32)
.L_32:
        /*000c*/ 	.word	0x00000000
        /*0010*/ 	.short	0x0003
        /*0012*/ 	.short	0x0014
        /*0014*/ 	.byte	0x00, 0xf0, 0x11, 0x00


	//----- nvinfo : EIATTR_KPARAM_INFO
	.align		4
.L_33:
        /*0018*/ 	.byte	0x04, 0x17
        /*001a*/ 	.short	(.L_35 - .L_34)
.L_34:
        /*001c*/ 	.word	0x00000000
        /*0020*/ 	.short	0x0002
        /*0022*/ 	.short	0x0010
        /*0024*/ 	.byte	0x00, 0xf0, 0x11, 0x00


	//----- nvinfo : EIATTR_KPARAM_INFO
	.align		4
.L_35:
        /*0028*/ 	.byte	0x04, 0x17
        /*002a*/ 	.short	(.L_37 - .L_36)
.L_36:
        /*002c*/ 	.word	0x00000000
        /*0030*/ 	.short	0x0001
        /*0032*/ 	.short	0x0008
        /*0034*/ 	.byte	0x00, 0xf5, 0x21, 0x00


	//----- nvinfo : EIATTR_KPARAM_INFO
	.align		4
.L_37:
        /*0038*/ 	.byte	0x04, 0x17
        /*003a*/ 	.short	(.L_39 - .L_38)
.L_38:
        /*003c*/ 	.word	0x00000000
        /*0040*/ 	.short	0x0000
        /*0042*/ 	.short	0x0000
        /*0044*/ 	.byte	0x00, 0xf5, 0x21, 0x00


	//----- nvinfo : EIATTR_SPARSE_MMA_MASK
	.align		4
.L_39:
        /*0048*/ 	.byte	0x03, 0x50
        /*004a*/ 	.short	0x0000


	//----- nvinfo : EIATTR_MAXREG_COUNT
	.align		4
        /*004c*/ 	.byte	0x03, 0x1b
        /*004e*/ 	.short	0x00ff


	//----- nvinfo : EIATTR_MERCURY_ISA_VERSION
	.align		4
        /*0050*/ 	.byte	0x03, 0x5f
        /*0052*/ 	.short	0x0101


	//----- nvinfo : EIATTR_VRC_CTA_INIT_COUNT
	.align		4
        /*0054*/ 	.byte	0x02, 0x4a
	.zero		1
	.zero		1


	//----- nvinfo : EIATTR_EXIT_INSTR_OFFSETS
	.align		4
        /*0058*/ 	.byte	0x04, 0x1c
        /*005a*/ 	.short	(.L_41 - .L_40)


	//   ....[0]....
.L_40:
        /*005c*/ 	.word	0x00000070


	//   ....[1]....
        /*0060*/ 	.word	0x00000140


	//   ....[2]....
        /*0064*/ 	.word	0x00000a70


	//----- nvinfo : EIATTR_CRS_STACK_SIZE
	.align		4
.L_41:
        /*0068*/ 	.byte	0x04, 0x1e
        /*006a*/ 	.short	(.L_43 - .L_42)
.L_42:
        /*006c*/ 	.word	0x00000000


	//----- nvinfo : EIATTR_CBANK_PARAM_SIZE
	.align		4
.L_43:
        /*0070*/ 	.byte	0x03, 0x19
        /*0072*/ 	.short	0x0018


	//----- nvinfo : EIATTR_PARAM_CBANK
	.align		4
        /*0074*/ 	.byte	0x04, 0x0a
        /*0076*/ 	.short	(.L_45 - .L_44)
	.align		4
.L_44:
        /*0078*/ 	.word	index@(.nv.constant0._Z10column_sumPfS_ii)
        /*007c*/ 	.short	0x0380
        /*007e*/ 	.short	0x0018


	//----- nvinfo : EIATTR_SW_WAR
	.align		4
.L_45:
        /*0080*/ 	.byte	0x04, 0x36
        /*0082*/ 	.short	(.L_47 - .L_46)
.L_46:
        /*0084*/ 	.word	0x00000008
.L_47:


//--------------------- .nv.callgraph             --------------------------
	.section	.nv.callgraph,"",@"SHT_CUDA_CALLGRAPH"
	.align	4
	.sectionentsize	8
	.align		4
        /*0000*/ 	.word	0x00000000
	.align		4
        /*0004*/ 	.word	0xffffffff
	.align		4
        /*0008*/ 	.word	0x00000000
	.align		4
        /*000c*/ 	.word	0xfffffffe
	.align		4
        /*0010*/ 	.word	0x00000000
	.align		4
        /*0014*/ 	.word	0xfffffffd
	.align		4
        /*0018*/ 	.word	0x00000000
	.align		4
        /*001c*/ 	.word	0xfffffffc


//--------------------- .text._Z7row_sumPfS_ii    --------------------------
	.section	.text._Z7row_sumPfS_ii,"ax",@progbits
	.align	128
        .global         _Z7row_sumPfS_ii
        .type           _Z7row_sumPfS_ii,@function
        .size           _Z7row_sumPfS_ii,(.L_x_18 - _Z7row_sumPfS_ii)
        .other          _Z7row_sumPfS_ii,@"STO_CUDA_ENTRY STV_DEFAULT"
_Z7row_sumPfS_ii:
.text._Z7row_sumPfS_ii:
[----:B------:R-:W-:Y:S01]  /*0000*/  LDC R1, c[0x0][0x37c] ;  /* 0x0000df00ff017b82 */ /* 0x000fe20000000800 */
[----:B------:R-:W0:Y:S01]  /*0010*/  S2R R6, SR_TID.Y ;  /* 0x0000000000067919 */ /* 0x000e220000002200 */
[----:B------:R-:W0:Y:S01]  /*0020*/  LDCU UR4, c[0x0][0x364] ;  /* 0x00006c80ff0477ac */ /* 0x000e220008000800 */
[----:B------:R-:W0:Y:S01]  /*0030*/  S2R R3, SR_CTAID.Y ;  /* 0x0000000000037919 */ /* 0x000e220000002600 */
[----:B------:R-:W1:Y:S01]  /*0040*/  LDCU UR6, c[0x0][0x390] ;  /* 0x00007200ff0677ac */ /* 0x000e620008000800 */
[----:B0-----:R-:W-:-:S05]  /*0050*/  IMAD R6, R3, UR4, R6 ;  /* 0x0000000403067c24 */ /* 0x001fca000f8e0206 */
[----:B-1----:R-:W-:-:S13]  /*0060*/  ISETP.GE.AND P0, PT, R6, UR6, PT ;  /* 0x0000000606007c0c */ /* 0x002fda000bf06270 */
[----:B------:R-:W-:Y:S05]  /*0070*/  @P0 EXIT ;  /* 0x000000000000094d */ /* 0x000fea0003800000 */
[----:B------:R-:W0:Y:S01]  /*0080*/  LDC R5, c[0x0][0x394] ;  /* 0x0000e500ff057b82 */ /* 0x000e220000000800 */
[----:B------:R-:W1:Y:S01]  /*0090*/  LDCU UR5, c[0x0][0x374] ;  /* 0x00006e80ff0577ac */ /* 0x000e620008000800 */
[----:B------:R-:W2:Y:S01]  /*00a0*/  LDCU.64 UR8, c[0x0][0x358] ;  /* 0x00006b00ff0877ac */ /* 0x000ea20008000a00 */
[----:B-1----:R-:W-:Y:S01]  /*00b0*/  UIMAD UR4, UR4, UR5, URZ ;  /* 0x00000005040472a4 */ /* 0x002fe2000f8e02ff */
[----:B0-----:R-:W-:-:S13]  /*00c0*/  ISETP.GT.AND P0, PT, R5, RZ, PT ;  /* 0x000000ff0500720c */ /* 0x001fda0003f04270 */
[----:B--2---:R-:W-:Y:S05]  /*00d0*/  @P0 BRA `(.L_x_0) ;  /* 0x00000000001c0947 */ /* 0x004fea0003800000 */
[----:B------:R-:W0:Y:S02]  /*00e0*/  LDC.64 R4, c[0x0][0x388] ;  /* 0x0000e200ff047b82 */ /* 0x000e240000000a00 */
.L_x_1:
[C---:B0-----:R-:W-:Y:S01]  /*00f0*/  IMAD.WIDE R2, R6.reuse, 0x4, R4 ;  /* 0x0000000406027825 */ /* 0x041fe200078e0204 */
[----:B------:R-:W-:-:S04]  /*0100*/  IADD3 R6, PT, PT, R6, UR4, RZ ;  /* 0x0000000406067c10 */ /* 0x000fc8000fffe0ff */
[----:B------:R1:W-:Y:S01]  /*0110*/  STG.E desc[UR8][R2.64], RZ ;  /* 0x000000ff02007986 */ /* 0x0003e2000c101908 */
[----:B------:R-:W-:-:S13]  /*0120*/  ISETP.GE.AND P0, PT, R6, UR6, PT ;  /* 0x0000000606007c0c */ /* 0x000fda000bf06270 */
[----:B-1----:R-:W-:Y:S05]  /*0130*/  @!P0 BRA `(.L_x_1) ;  /* 0xfffffffc00ec8947 */ /* 0x002fea000383ffff */
[----:B------:R-:W-:Y:S05]  /*0140*/  EXIT ;  /* 0x000000000000794d */ /* 0x000fea0003800000 */
.L_x_0:
[----:B------:R-:W0:Y:S01]  /*0150*/  LDCU.64 UR6, c[0x0][0x380] ;  /* 0x00007000ff0677ac */ /* 0x000e220008000a00 */
[C---:B------:R-:W-:Y:S02]  /*0160*/  LOP3.LUT R24, R5.reuse, 0xf, RZ, 0xc0, !PT ;  /* 0x0000000f05187812 */ /* 0x040fe400078ec0ff */
[----:B------:R-:W-:Y:S02]  /*0170*/  LOP3.LUT R25, R5, 0x7, RZ, 0xc0, !PT ;  /* 0x0000000705197812 */ /* 0x000fe400078ec0ff */
[----:B------:R-:W-:Y:S02]  /*0180*/  IADD3 R0, PT, PT, R24, -0x1, RZ ;  /* 0xffffffff18007810 */ /* 0x000fe40007ffe0ff */
[----:B------:R-:W-:Y:S02]  /*0190*/  IADD3 R2, PT, PT, R25, -0x1, RZ ;  /* 0xffffffff19027810 */ /* 0x000fe40007ffe0ff */
[----:B------:R-:W-:Y:S02]  /*01a0*/  LOP3.LUT R4, R5, 0x7ffffff0, RZ, 0xc0, !PT ;  /* 0x7ffffff005047812 */ /* 0x000fe400078ec0ff */
[----:B------:R-:W-:-:S02]  /*01b0*/  ISETP.GE.U32.AND P0, PT, R0, 0x7, PT ;  /* 0x000000070000780c */ /* 0x000fc40003f06070 */
[----:B------:R-:W-:Y:S02]  /*01c0*/  ISETP.GE.U32.AND P1, PT, R2, 0x3, PT ;  /* 0x000000030200780c */ /* 0x000fe40003f26070 */
[----:B------:R-:W-:Y:S02]  /*01d0*/  LOP3.LUT R5, R5, 0x3, RZ, 0xc0, !PT ;  /* 0x0000000305057812 */ /* 0x000fe400078ec0ff */
[----:B------:R-:W-:Y:S01]  /*01e0*/  IADD3 R0, PT, PT, -R4, RZ, RZ ;  /* 0x000000ff04007210 */ /* 0x000fe20007ffe1ff */
[----:B0-----:R-:W-:-:S04]  /*01f0*/  UIADD3 UR5, UP0, UPT, UR6, 0x20, URZ ;  /* 0x0000002006057890 */ /* 0x001fc8000ff1e0ff */
[----:B------:R-:W-:-:S12]  /*0200*/  UIADD3.X UR6, UPT, UPT, URZ, UR7, URZ, UP0, !UPT ;  /* 0x00000007ff067290 */ /* 0x000fd800087fe4ff */
.L_x_7:
[----:B------:R-:W0:Y:S01]  /*0210*/  LDCU UR7, c[0x0][0x394] ;  /* 0x00007280ff0777ac */ /* 0x000e220008000800 */
[----:B------:R-:W-:Y:S01]  /*0220*/  HFMA2 R7, -RZ, RZ, 0, 0 ;  /* 0x00000000ff077431 */ /* 0x000fe200000001ff */
[----:B------:R-:W-:Y:S01]  /*0230*/  MOV R9, RZ ;  /* 0x000000ff00097202 */ /* 0x000fe20000000f00 */
[----:B0-----:R-:W-:Y:S02]  /*0240*/  UISETP.GE.U32.AND UP0, UPT, UR7, 0x10, UPT ;  /* 0x000000100700788c */ /* 0x001fe4000bf06070 */
[----:B------:R-:W-:-:S07]  /*0250*/  IMAD R8, R6, UR7, RZ ;  /* 0x0000000706087c24 */ /* 0x000fce000f8e02ff */
[----:B------:R-:W-:Y:S05]  /*0260*/  BRA.U !UP0, `(.L_x_2) ;  /* 0x0000000108ac7547 */ /* 0x000fea000b800000 */
[----:B------:R-:W-:Y:S02]  /*0270*/  MOV R7, RZ ;  /* 0x000000ff00077202 */ /* 0x000fe40000000f00 */
[----:B------:R-:W-:Y:S02]  /*0280*/  MOV R9, R8 ;  /* 0x0000000800097202 */ /* 0x000fe40000000f00 */
[----:B------:R-:W-:-:S07]  /*0290*/  MOV R10, R0 ;  /* 0x00000000000a7202 */ /* 0x000fce0000000f00 */
.L_x_3:
[----:B------:R-:W-:Y:S02]  /*02a0*/  MOV R2, UR5 ;  /* 0x0000000500027c02 */ /* 0x000fe40008000f00 */
[----:B------:R-:W-:-:S03]  /*02b0*/  MOV R3, UR6 ;  /* 0x0000000600037c02 */ /* 0x000fc60008000f00 */
[----:B------:R-:W-:-:S05]  /*02c0*/  IMAD.WIDE R2, R9, 0x4, R2 ;  /* 0x0000000409027825 */ /* 0x000fca00078e0202 */
[----:B------:R-:W2:Y:S04]  /*02d0*/  LDG.E R26, desc[UR8][R2.64+-0x20] ;  /* 0xffffe008021a7981 */ /* 0x000ea8000c1e1900 */
[----:B------:R-:W3:Y:S04]  /*02e0*/  LDG.E R27, desc[UR8][R2.64+-0x1c] ;  /* 0xffffe408021b7981 */ /* 0x000ee8000c1e1900 */
[----:B------:R-:W4:Y:S04]  /*02f0*/  LDG.E R22, desc[UR8][R2.64+-0x18] ;  /* 0xffffe80802167981 */ /* 0x000f28000c1e1900 */
[----:B------:R-:W5:Y:S04]  /*0300*/  LDG.E R21, desc[UR8][R2.64+-0x14] ;  /* 0xffffec0802157981 */ /* 0x000f68000c1e1900 */
        /* <DEDUP_REMOVED lines=10> */
[----:B------:R-:W5:Y:S01]  /*03b0*/  LDG.E R23, desc[UR8][R2.64+0x1c] ;  /* 0x00001c0802177981 */ /* 0x000f62000c1e1900 */
[----:B--2---:R-:W-:-:S03]  /*03c0*/  FADD R26, R26, R7 ;  /* 0x000000071a1a7221 */ /* 0x004fc60000000000 */
[----:B------:R-:W2:Y:S01]  /*03d0*/  LDG.E R7, desc[UR8][R2.64+0x18] ;  /* 0x0000180802077981 */ /* 0x000ea2000c1e1900 */
[----:B---3--:R-:W-:-:S04]  /*03e0*/  FADD R27, R26, R27 ;  /* 0x0000001b1a1b7221 */ /* 0x008fc80000000000 */
[----:B----4-:R-:W-:-:S04]  /*03f0*/  FADD R22, R27, R22 ;  /* 0x000000161b167221 */ /* 0x010fc80000000000 */
[----:B-----5:R-:W-:-:S04]  /*0400*/  FADD R21, R22, R21 ;  /* 0x0000001516157221 */ /* 0x020fc80000000000 */
[----:B------:R-:W-:-:S04]  /*0410*/  FADD R20, R21, R20 ;  /* 0x0000001415147221 */ /* 0x000fc80000000000 */
[----:B------:R-:W-:-:S04]  /*0420*/  FADD R19, R20, R19 ;  /* 0x0000001314137221 */ /* 0x000fc80000000000 */
[----:B------:R-:W-:-:S04]  /*0430*/  FADD R18, R19, R18 ;  /* 0x0000001213127221 */ /* 0x000fc80000000000 */
[----:B------:R-:W-:-:S04]  /*0440*/  FADD R17, R18, R17 ;  /* 0x0000001112117221 */ /* 0x000fc80000000000 */
[----:B------:R-:W-:-:S04]  /*0450*/  FADD R16, R17, R16 ;  /* 0x0000001011107221 */ /* 0x000fc80000000000 */
[----:B------:R-:W-:Y:S01]  /*0460*/  FADD R15, R16, R15 ;  /* 0x0000000f100f7221 */ /* 0x000fe20000000000 */
[----:B------:R-:W-:-:S03]  /*0470*/  IADD3 R10, PT, PT, R10, 0x10, RZ ;  /* 0x000000100a0a7810 */ /* 0x000fc60007ffe0ff */
[----:B------:R-:W-:Y:S01]  /*0480*/  FADD R14, R15, R14 ;  /* 0x0000000e0f0e7221 */ /* 0x000fe20000000000 */
[----:B------:R-:W-:-:S03]  /*0490*/  ISETP.NE.AND P2, PT, R10, RZ, PT ;  /* 0x000000ff0a00720c */ /* 0x000fc60003f45270 */
[----:B------:R-:W-:-:S04]  /*04a0*/  FADD R13, R14, R13 ;  /* 0x0000000d0e0d7221 */ /* 0x000fc80000000000 */
[----:B------:R-:W-:-:S04]  /*04b0*/  FADD R12, R13, R12 ;  /* 0x0000000c0d0c7221 */ /* 0x000fc80000000000 */
[----:B------:R-:W-:Y:S01]  /*04c0*/  FADD R12, R12, R11 ;  /* 0x0000000b0c0c7221 */ /* 0x000fe20000000000 */
[----:B------:R-:W-:-:S03]  /*04d0*/  IADD3 R9, PT, PT, R9, 0x10, RZ ;  /* 0x0000001009097810 */ /* 0x000fc60007ffe0ff */
[----:B--2---:R-:W-:-:S04]  /*04e0*/  FADD R12, R12, R7 ;  /* 0x000000070c0c7221 */ /* 0x004fc80000000000 */
[----:B------:R-:W-:Y:S01]  /*04f0*/  FADD R7, R12, R23 ;  /* 0x000000170c077221 */ /* 0x000fe20000000000 */
[----:B------:R-:W-:Y:S06]  /*0500*/  @P2 BRA `(.L_x_3) ;  /* 0xfffffffc00642947 */ /* 0x000fec000383ffff */
[----:B------:R-:W-:-:S07]  /*0510*/  MOV R9, R4 ;  /* 0x0000000400097202 */ /* 0x000fce0000000f00 */
.L_x_2:
[----:B------:R-:W-:-:S13]  /*0520*/  ISETP.NE.AND P2, PT, R24, RZ, PT ;  /* 0x000000ff1800720c */ /* 0x000fda0003f45270 */
[----:B------:R-:W-:Y:S05]  /*0530*/  @!P2 BRA `(.L_x_4) ;  /* 0x0000000000c8a947 */ /* 0x000fea0003800000 */
[----:B------:R-:W-:Y:S01]  /*0540*/  ISETP.NE.AND P2, PT, R25, RZ, PT ;  /* 0x000000ff1900720c */ /* 0x000fe20003f45270 */
[----:B------:R-:W-:-:S12]  /*0550*/  @!P0 BRA `(.L_x_5) ;  /* 0x0000000000508947 */ /* 0x000fd80003800000 */
[----:B------:R-:W0:Y:S01]  /*0560*/  LDC.64 R2, c[0x0][0x380] ;  /* 0x0000e000ff027b82 */ /* 0x000e220000000a00 */
[----:B------:R-:W-:-:S05]  /*0570*/  IADD3 R11, PT, PT, R8, R9, RZ ;  /* 0x00000009080b7210 */ /* 0x000fca0007ffe0ff */
[----:B0-----:R-:W-:-:S05]  /*0580*/  IMAD.WIDE R2, R11, 0x4, R2 ;  /* 0x000000040b027825 */ /* 0x001fca00078e0202 */
[----:B------:R-:W2:Y:S04]  /*0590*/  LDG.E R10, desc[UR8][R2.64] ;  /* 0x00000008020a7981 */ /* 0x000ea8000c1e1900 */
[----:B------:R-:W3:Y:S04]  /*05a0*/  LDG.E R11, desc[UR8][R2.64+0x4] ;  /* 0x00000408020b7981 */ /* 0x000ee8000c1e1900 */
[----:B------:R-:W4:Y:S04]  /*05b0*/  LDG.E R13, desc[UR8][R2.64+0x8] ;  /* 0x00000808020d7981 */ /* 0x000f28000c1e1900 */
[----:B------:R-:W5:Y:S04]  /*05c0*/  LDG.E R15, desc[UR8][R2.64+0xc] ;  /* 0x00000c08020f7981 */ /* 0x000f68000c1e1900 */
[----:B------:R-:W5:Y:S04]  /*05d0*/  LDG.E R17, desc[UR8][R2.64+0x10] ;  /* 0x0000100802117981 */ /* 0x000f68000c1e1900 */
[----:B------:R-:W5:Y:S04]  /*05e0*/  LDG.E R19, desc[UR8][R2.64+0x14] ;  /* 0x0000140802137981 */ /* 0x000f68000c1e1900 */
[----:B------:R-:W5:Y:S04]  /*05f0*/  LDG.E R21, desc[UR8][R2.64+0x18] ;  /* 0x0000180802157981 */ /* 0x000f68000c1e1900 */
[----:B------:R-:W5:Y:S01]  /*0600*/  LDG.E R23, desc[UR8][R2.64+0x1c] ;  /* 0x00001c0802177981 */ /* 0x000f62000c1e1900 */
[----:B------:R-:W-:Y:S01]  /*0610*/  IADD3 R9, PT, PT, R9, 0x8, RZ ;  /* 0x0000000809097810 */ /* 0x000fe20007ffe0ff */
[----:B--2---:R-:W-:-:S04]  /*0620*/  FADD R10, R7, R10 ;  /* 0x0000000a070a7221 */ /* 0x004fc80000000000 */
[----:B---3--:R-:W-:-:S04]  /*0630*/  FADD R10, R10, R11 ;  /* 0x0000000b0a0a7221 */ /* 0x008fc80000000000 */
[----:B----4-:R-:W-:-:S04]  /*0640*/  FADD R10, R10, R13 ;  /* 0x0000000d0a0a7221 */ /* 0x010fc80000000000 */
[----:B-----5:R-:W-:-:S04]  /*0650*/  FADD R10, R10, R15 ;  /* 0x0000000f0a0a7221 */ /* 0x020fc80000000000 */
[----:B------:R-:W-:-:S04]  /*0660*/  FADD R10, R10, R17 ;  /* 0x000000110a0a7221 */ /* 0x000fc80000000000 */
[----:B------:R-:W-:-:S04]  /*0670*/  FADD R10, R10, R19 ;  /* 0x000000130a0a7221 */ /* 0x000fc80000000000 */
[----:B------:R-:W-:-:S04]  /*0680*/  FADD R10, R10, R21 ;  /* 0x000000150a0a7221 */ /* 0x000fc80000000000 */
[----:B------:R-:W-:-:S07]  /*0690*/  FADD R7, R10, R23 ;  /* 0x000000170a077221 */ /* 0x000fce0000000000 */
.L_x_5:
        /* <DEDUP_REMOVED lines=9> */
[----:B------:R-:W5:Y:S01]  /*0730*/  LDG.E R15, desc[UR8][R2.64+0xc] ;  /* 0x00000c08020f7981 */ /* 0x000f62000c1e1900 */
[----:B------:R-:W-:Y:S01]  /*0740*/  IADD3 R9, PT, PT, R9, 0x4, RZ ;  /* 0x0000000409097810 */ /* 0x000fe20007ffe0ff */
[----:B--2---:R-:W-:-:S04]  /*0750*/  FADD R10, R7, R10 ;  /* 0x0000000a070a7221 */ /* 0x004fc80000000000 */
[----:B---3--:R-:W-:-:S04]  /*0760*/  FADD R10, R10, R11 ;  /* 0x0000000b0a0a7221 */ /* 0x008fc80000000000 */
[----:B----4-:R-:W-:-:S04]  /*0770*/  FADD R10, R10, R13 ;  /* 0x0000000d0a0a7221 */ /* 0x010fc80000000000 */
[----:B-----5:R-:W-:-:S07]  /*0780*/  FADD R7, R10, R15 ;  /* 0x0000000f0a077221 */ /* 0x020fce0000000000 */
.L_x_6:
[----:B------:R-:W-:Y:S05]  /*0790*/  @!P2 BRA `(.L_x_4) ;  /* 0x000000000030a947 */ /* 0x000fea0003800000 */
[----:B------:R-:W0:Y:S01]  /*07a0*/  LDC.64 R2, c[0x0][0x380] ;  /* 0x0000e000ff027b82 */ /* 0x000e220000000a00 */
[----:B------:R-:W-:-:S05]  /*07b0*/  IADD3 R9, PT, PT, R8, R9, RZ ;  /* 0x0000000908097210 */ /* 0x000fca0007ffe0ff */
[----:B0-----:R-:W-:-:S05]  /*07c0*/  IMAD.WIDE R2, R9, 0x4, R2 ;  /* 0x0000000409027825 */ /* 0x001fca00078e0202 */
[----:B------:R-:W2:Y:S01]  /*07d0*/  LDG.E R8, desc[UR8][R2.64] ;  /* 0x0000000802087981 */ /* 0x000ea2000c1e1900 */
[----:B------:R-:W-:Y:S01]  /*07e0*/  ISETP.NE.AND P2, PT, R5, 0x1, PT ;  /* 0x000000010500780c */ /* 0x000fe20003f45270 */
[----:B--2---:R-:W-:-:S12]  /*07f0*/  FADD R7, R7, R8 ;  /* 0x0000000807077221 */ /* 0x004fd80000000000 */
[----:B------:R-:W-:Y:S05]  /*0800*/  @!P2 BRA `(.L_x_4) ;  /* 0x000000000014a947 */ /* 0x000fea0003800000 */
[----:B------:R-:W-:Y:S01]  /*0810*/  ISETP.NE.AND P2, PT, R5, 0x2, PT ;  /* 0x000000020500780c */ /* 0x000fe20003f45270 */
[----:B------:R-:W2:-:S12]  /*0820*/  LDG.E R8, desc[UR8][R2.64+0x4] ;  /* 0x0000040802087981 */ /* 0x000e98000c1e1900 */
[----:B------:R-:W3:Y:S01]  /*0830*/  @P2 LDG.E R10, desc[UR8][R2.64+0x8] ;  /* 0x00000808020a2981 */ /* 0x000ee2000c1e1900 */
[----:B--2---:R-:W-:-:S04]  /*0840*/  FADD R7, R7, R8 ;  /* 0x0000000807077221 */ /* 0x004fc80000000000 */
[----:B---3--:R-:W-:-:S07]  /*0850*/  @P2 FADD R7, R7, R10 ;  /* 0x0000000a07072221 */ /* 0x008fce0000000000 */
.L_x_4:
[----:B------:R-:W0:Y:S01]  /*0860*/  LDC.64 R2, c[0x0][0x388] ;  /* 0x0000e200ff027b82 */ /* 0x000e220000000a00 */
[----:B------:R-:W1:Y:S01]  /*0870*/  LDCU UR7, c[0x0][0x390] ;  /* 0x00007200ff0777ac */ /* 0x000e620008000800 */
[C---:B0-----:R-:W-:Y:S01]  /*0880*/  IMAD.WIDE R2, R6.reuse, 0x4, R2 ;  /* 0x0000000406027825 */ /* 0x041fe200078e0202 */
[----:B------:R-:W-:-:S04]  /*0890*/  IADD3 R6, PT, PT, R6, UR4, RZ ;  /* 0x0000000406067c10 */ /* 0x000fc8000fffe0ff */
[----:B------:R0:W-:Y:S01]  /*08a0*/  STG.E desc[UR8][R2.64], R7 ;  /* 0x0000000702007986 */ /* 0x0001e2000c101908 */
[----:B-1----:R-:W-:-:S13]  /*08b0*/  ISETP.GE.AND P2, PT, R6, UR7, PT ;  /* 0x0000000706007c0c */ /* 0x002fda000bf46270 */
[----:B0-----:R-:W-:Y:S05]  /*08c0*/  @!P2 BRA `(.L_x_7) ;  /* 0xfffffff80050a947 */ /* 0x001fea000383ffff */
[----:B------:R-:W-:Y:S05]  /*08d0*/  EXIT ;  /* 0x000000000000794d */ /* 0x000fea0003800000 */
.L_x_8:
[----:B------:R-:W-:-:S00]  /*08e0*/  BRA `(.L_x_8) ;  /* 0xfffffffc00fc7947 */ /* 0x000fc0000383ffff */
[----:B------:R-:W-:-:S00]  /*08f0*/  NOP ;  /* 0x0000000000007918 */ /* 0x000fc00000000000 */
        /* <DEDUP_REMOVED lines=8> */
.L_x_18:


//--------------------- .text._Z10column_sumPfS_ii --------------------------
	.section	.text._Z10column_sumPfS_ii,"ax",@progbits
	.align	128
        .global         _Z10column_sumPfS_ii
        .type           _Z10column_sumPfS_ii,@function
        .size           _Z10column_sumPfS_ii,(.L_x_19 - _Z10column_sumPfS_ii)
        .other          _Z10column_sumPfS_ii,@"STO_CUDA_ENTRY STV_DEFAULT"
_Z10column_sumPfS_ii:
.text._Z10column_sumPfS_ii:
[----:B------:R-:W-:Y:S01]  /*0000*/  LDC R1, c[0x0][0x37c] ;  /* 0x0000df00ff017b82 */ /* 0x000fe20000000800 */
[----:B------:R-:W0:Y:S01]  /*0010*/  S2R R0, SR_TID.X ;  /* 0x0000000000007919 */ /* 0x000e220000002100 */
[----:B------:R-:W0:Y:S01]  /*0020*/  LDCU UR4, c[0x0][0x360] ;  /* 0x00006c00ff0477ac */ /* 0x000e220008000800 */
[----:B------:R-:W0:Y:S01]  /*0030*/  S2R R3, SR_CTAID.X ;  /* 0x0000000000037919 */ /* 0x000e220000002500 */
        /* <DEDUP_REMOVED lines=11> */
.L_x_10:
[C---:B0-----:R-:W-:Y:S01]  /*00f0*/  IMAD.WIDE R2, R0.reuse, 0x4, R4 ;  /* 0x0000000400027825 */ /* 0x041fe200078e0204 */
[----:B------:R-:W-:-:S04]  /*0100*/  IADD3 R0, PT, PT, R0, UR4, RZ ;  /* 0x0000000400007c10 */ /* 0x000fc8000fffe0ff */
[----:B------:R1:W-:Y:S01]  /*0110*/  STG.E desc[UR6][R2.64], RZ ;  /* 0x000000ff02007986 */ /* 0x0003e2000c101906 */
[----:B------:R-:W-:-:S13]  /*0120*/  ISETP.GE.AND P0, PT, R0, UR8, PT ;  /* 0x0000000800007c0c */ /* 0x000fda000bf06270 */
[----:B-1----:R-:W-:Y:S05]  /*0130*/  @!P0 BRA `(.L_x_10) ;  /* 0xfffffffc00ec8947 */ /* 0x002fea000383ffff */
[----:B------:R-:W-:Y:S05]  /*0140*/  EXIT ;  /* 0x000000000000794d */ /* 0x000fea0003800000 */
.L_x_9:
[C---:B------:R-:W-:Y:S02]  /*0150*/  LOP3.LUT R2, R5.reuse, 0xf, RZ, 0xc0, !PT ;  /* 0x0000000f05027812 */ /* 0x040fe400078ec0ff */
[----:B------:R-:W-:Y:S02]  /*0160*/  LOP3.LUT R3, R5, 0x7, RZ, 0xc0, !PT ;  /* 0x0000000705037812 */ /* 0x000fe400078ec0ff */
[----:B------:R-:W-:Y:S02]  /*0170*/  IADD3 R4, PT, PT, R2, -0x1, RZ ;  /* 0xffffffff02047810 */ /* 0x000fe40007ffe0ff */
[----:B------:R-:W-:Y:S02]  /*0180*/  IADD3 R6, PT, PT, R3, -0x1, RZ ;  /* 0xffffffff03067810 */ /* 0x000fe40007ffe0ff */
[----:B------:R-:W-:Y:S02]  /*0190*/  ISETP.GE.U32.AND P0, PT, R4, 0x7, PT ;  /* 0x000000070400780c */ /* 0x000fe40003f06070 */
[----:B------:R-:W-:-:S02]  /*01a0*/  LOP3.LUT R4, R5, 0x7ffffff0, RZ, 0xc0, !PT ;  /* 0x7ffffff005047812 */ /* 0x000fc400078ec0ff */
[----:B------:R-:W-:Y:S02]  /*01b0*/  ISETP.GE.U32.AND P1, PT, R6, 0x3, PT ;  /* 0x000000030600780c */ /* 0x000fe40003f26070 */
[----:B------:R-:W-:Y:S02]  /*01c0*/  LOP3.LUT R5, R5, 0x3, RZ, 0xc0, !PT ;  /* 0x0000000305057812 */ /* 0x000fe400078ec0ff */
[----:B------:R-:W-:-:S09]  /*01d0*/  IADD3 R6, PT, PT, -R4, RZ, RZ ;  /* 0x000000ff04067210 */ /* 0x000fd20007ffe1ff */
.L_x_16:
[----:B------:R-:W0:Y:S01]  /*01e0*/  LDCU UR5, c[0x0][0x390] ;  /* 0x00007200ff0577ac */ /* 0x000e220008000800 */
[----:B------:R-:W-:Y:S01]  /*01f0*/  HFMA2 R10, -RZ, RZ, 0, 0 ;  /* 0x00000000ff0a7431 */ /* 0x000fe200000001ff */
[----:B------:R-:W-:Y:S01]  /*0200*/  MOV R7, RZ ;  /* 0x000000ff00077202 */ /* 0x000fe20000000f00 */
[----:B0-----:R-:W-:-:S09]  /*0210*/  UISETP.GE.U32.AND UP0, UPT, UR5, 0x10, UPT ;  /* 0x000000100500788c */ /* 0x001fd2000bf06070 */
[----:B------:R-:W-:Y:S05]  /*0220*/  BRA.U !UP0, `(.L_x_11) ;  /* 0x0000000108e87547 */ /* 0x000fea000b800000 */
[----:B------:R-:W-:Y:S02]  /*0230*/  MOV R10, RZ ;  /* 0x000000ff000a7202 */ /* 0x000fe40000000f00 */
[----:B------:R-:W-:Y:S02]  /*0240*/  MOV R8, R0 ;  /* 0x0000000000087202 */ /* 0x000fe40000000f00 */
[----:B------:R-:W-:-:S07]  /*0250*/  MOV R11, R6 ;  /* 0x00000006000b7202 */ /* 0x000fce0000000f00 */
.L_x_12:
[----:B------:R-:W0:Y:S08]  /*0260*/  LDC.64 R20, c[0x0][0x380] ;  /* 0x0000e000ff147b82 */ /* 0x000e300000000a00 */
[----:B------:R-:W1:Y:S01]  /*0270*/  LDC R9, c[0x0][0x394] ;  /* 0x0000e500ff097b82 */ /* 0x000e620000000800 */
[----:B0-----:R-:W-:-:S05]  /*0280*/  IMAD.WIDE R20, R8, 0x4, R20 ;  /* 0x0000000408147825 */ /* 0x001fca00078e0214 */
[----:B------:R1:W2:Y:S02]  /*0290*/  LDG.E R29, desc[UR6][R20.64] ;  /* 0x00000006141d7981 */ /* 0x0002a4000c1e1900 */
[----:B-1----:R-:W-:-:S05]  /*02a0*/  IMAD.WIDE R20, R9, 0x4, R20 ;  /* 0x0000000409147825 */ /* 0x002fca00078e0214 */
[----:B------:R-:W3:Y:S01]  /*02b0*/  LDG.E R7, desc[UR6][R20.64] ;  /* 0x0000000614077981 */ /* 0x000ee2000c1e1900 */
[----:B------:R-:W-:-:S05]  /*02c0*/  IMAD.WIDE R18, R9, 0x4, R20 ;  /* 0x0000000409127825 */ /* 0x000fca00078e0214 */
[----:B------:R0:W4:Y:S01]  /*02d0*/  LDG.E R27, desc[UR6][R18.64] ;  /* 0x00000006121b7981 */ /* 0x000122000c1e1900 */
[----:B------:R-:W-:-:S05]  /*02e0*/  IMAD.WIDE R12, R9, 0x4, R18 ;  /* 0x00000004090c7825 */ /* 0x000fca00078e0212 */
[----:B------:R-:W5:Y:S01]  /*02f0*/  LDG.E R26, desc[UR6][R12.64] ;  /* 0x000000060c1a7981 */ /* 0x000f62000c1e1900 */
[----:B------:R-:W-:-:S04]  /*0300*/  IMAD.WIDE R24, R9, 0x4, R12 ;  /* 0x0000000409187825 */ /* 0x000fc800078e020c */
[C---:B------:R-:W-:Y:S02]  /*0310*/  IMAD.WIDE R14, R9.reuse, 0x4, R24 ;  /* 0x00000004090e7825 */ /* 0x040fe400078e0218 */
[----:B------:R-:W5:Y:S02]  /*0320*/  LDG.E R25, desc[UR6][R24.64] ;  /* 0x0000000618197981 */ /* 0x000f64000c1e1900 */
[----:B------:R-:W-:-:S04]  /*0330*/  IMAD.WIDE R22, R9, 0x4, R14 ;  /* 0x0000000409167825 */ /* 0x000fc800078e020e */
[C---:B------:R-:W-:Y:S01]  /*0340*/  IMAD.WIDE R16, R9.reuse, 0x4, R22 ;  /* 0x0000000409107825 */ /* 0x040fe200078e0216 */
[----:B------:R1:W5:Y:S04]  /*0350*/  LDG.E R24, desc[UR6][R14.64] ;  /* 0x000000060e187981 */ /* 0x000368000c1e1900 */
[----:B------:R-:W5:Y:S01]  /*0360*/  LDG.E R23, desc[UR6][R22.64] ;  /* 0x0000000616177981 */ /* 0x000f62000c1e1900 */
[----:B0-----:R-:W-:-:S05]  /*0370*/  IMAD.WIDE R18, R9, 0x4, R16 ;  /* 0x0000000409127825 */ /* 0x001fca00078e0210 */
[----:B------:R-:W5:Y:S01]  /*0380*/  LDG.E R21, desc[UR6][R18.64] ;  /* 0x0000000612157981 */ /* 0x000f62000c1e1900 */
[----:B-1----:R-:W-:-:S03]  /*0390*/  IMAD.WIDE R14, R9, 0x4, R18 ;  /* 0x00000004090e7825 */ /* 0x002fc600078e0212 */
[----:B------:R0:W5:Y:S01]  /*03a0*/  LDG.E R22, desc[UR6][R16.64] ;  /* 0x0000000610167981 */ /* 0x000162000c1e1900 */
[----:B------:R-:W-:-:S03]  /*03b0*/  IMAD.WIDE R12, R9, 0x4, R14 ;  /* 0x00000004090c7825 */ /* 0x000fc600078e020e */
[----:B------:R1:W5:Y:S01]  /*03c0*/  LDG.E R20, desc[UR6][R14.64] ;  /* 0x000000060e147981 */ /* 0x000362000c1e1900 */
[----:B0-----:R-:W-:-:S03]  /*03d0*/  IMAD.WIDE R16, R9, 0x4, R12 ;  /* 0x0000000409107825 */ /* 0x001fc600078e020c */
[----:B------:R-:W5:Y:S01]  /*03e0*/  LDG.E R13, desc[UR6][R12.64] ;  /* 0x000000060c0d7981 */ /* 0x000f62000c1e1900 */
[----:B-1----:R-:W-:-:S03]  /*03f0*/  IMAD.WIDE R14, R9, 0x4, R16 ;  /* 0x00000004090e7825 */ /* 0x002fc600078e0210 */
[----:B------:R0:W5:Y:S02]  /*0400*/  LDG.E R12, desc[UR6][R16.64] ;  /* 0x00000006100c7981 */ /* 0x000164000c1e1900 */
[C---:B0-----:R-:W-:Y:S02]  /*0410*/  IMAD.WIDE R16, R9.reuse, 0x4, R14 ;  /* 0x0000000409107825 */ /* 0x041fe400078e020e */
[----:B------:R-:W5:Y:S02]  /*0420*/  LDG.E R14, desc[UR6][R14.64] ;  /* 0x000000060e0e7981 */ /* 0x000f64000c1e1900 */
[----:B------:R-:W-:Y:S02]  /*0430*/  IMAD.WIDE R18, R9, 0x4, R16 ;  /* 0x0000000409127825 */ /* 0x000fe400078e0210 */
[----:B------:R2:W5:Y:S02]  /*0440*/  LDG.E R28, desc[UR6][R16.64] ;  /* 0x00000006101c7981 */ /* 0x000564000c1e1900 */
[----:B--2---:R-:W-:-:S02]  /*0450*/  FADD R16, R29, R10 ;  /* 0x0000000a1d107221 */ /* 0x004fc40000000000 */
[----:B------:R0:W2:Y:S02]  /*0460*/  LDG.E R10, desc[UR6][R18.64] ;  /* 0x00000006120a7981 */ /* 0x0000a4000c1e1900 */
[----:B0-----:R-:W-:-:S05]  /*0470*/  IMAD.WIDE R18, R9, 0x4, R18 ;  /* 0x0000000409127825 */ /* 0x001fca00078e0212 */
        /* <DEDUP_REMOVED lines=16> */
[----:B------:R-:W-:-:S03]  /*0580*/  LEA R8, R9, R8, 0x4 ;  /* 0x0000000809087211 */ /* 0x000fc600078e20ff */
[----:B--2---:R-:W-:-:S04]  /*0590*/  FADD R10, R13, R10 ;  /* 0x0000000a0d0a7221 */ /* 0x004fc80000000000 */
[----:B------:R-:W-:Y:S01]  /*05a0*/  FADD R10, R10, R29 ;  /* 0x0000001d0a0a7221 */ /* 0x000fe20000000000 */
[----:B------:R-:W-:Y:S06]  /*05b0*/  @P2 BRA `(.L_x_12) ;  /* 0xfffffffc00282947 */ /* 0x000fec000383ffff */
[----:B------:R-:W-:-:S07]  /*05c0*/  MOV R7, R4 ;  /* 0x0000000400077202 */ /* 0x000fce0000000f00 */
.L_x_11:
[----:B------:R-:W-:-:S13]  /*05d0*/  ISETP.NE.AND P2, PT, R2, RZ, PT ;  /* 0x000000ff0200720c */ /* 0x000fda0003f45270 */
[----:B------:R-:W-:Y:S05]  /*05e0*/  @!P2 BRA `(.L_x_13) ;  /* 0x000000040004a947 */ /* 0x000fea0003800000 */
[----:B------:R-:W-:Y:S01]  /*05f0*/  ISETP.NE.AND P2, PT, R3, RZ, PT ;  /* 0x000000ff0300720c */ /* 0x000fe20003f45270 */
[----:B------:R-:W-:-:S12]  /*0600*/  @!P0 BRA `(.L_x_14) ;  /* 0x0000000000708947 */ /* 0x000fd80003800000 */
[----:B------:R-:W0:Y:S08]  /*0610*/  LDC R11, c[0x0][0x394] ;  /* 0x0000e500ff0b7b82 */ /* 0x000e300000000800 */
[----:B------:R-:W1:Y:S01]  /*0620*/  LDC.64 R24, c[0x0][0x380] ;  /* 0x0000e000ff187b82 */ /* 0x000e620000000a00 */
[----:B0-----:R-:W-:-:S04]  /*0630*/  IMAD R9, R7, R11, R0 ;  /* 0x0000000b07097224 */ /* 0x001fc800078e0200 */
[----:B-1----:R-:W-:-:S05]  /*0640*/  IMAD.WIDE R24, R9, 0x4, R24 ;  /* 0x0000000409187825 */ /* 0x002fca00078e0218 */
[----:B------:R-:W2:Y:S01]  /*0650*/  LDG.E R23, desc[UR6][R24.64] ;  /* 0x0000000618177981 */ /* 0x000ea2000c1e1900 */
[----:B------:R-:W-:-:S05]  /*0660*/  IMAD.WIDE R26, R11, 0x4, R24 ;  /* 0x000000040b1a7825 */ /* 0x000fca00078e0218 */
[----:B------:R-:W3:Y:S01]  /*0670*/  LDG.E R22, desc[UR6][R26.64] ;  /* 0x000000061a167981 */ /* 0x000ee2000c1e1900 */
[----:B------:R-:W-:-:S04]  /*0680*/  IMAD.WIDE R16, R11, 0x4, R26 ;  /* 0x000000040b107825 */ /* 0x000fc800078e021a */
[C---:B------:R-:W-:Y:S02]  /*0690*/  IMAD.WIDE R8, R11.reuse, 0x4, R16 ;  /* 0x000000040b087825 */ /* 0x040fe400078e0210 */
[----:B------:R-:W4:Y:S02]  /*06a0*/  LDG.E R17, desc[UR6][R16.64] ;  /* 0x0000000610117981 */ /* 0x000f24000c1e1900 */
[C---:B------:R-:W-:Y:S02]  /*06b0*/  IMAD.WIDE R12, R11.reuse, 0x4, R8 ;  /* 0x000000040b0c7825 */ /* 0x040fe400078e0208 */
[----:B------:R-:W5:Y:S02]  /*06c0*/  LDG.E R8, desc[UR6][R8.64] ;  /* 0x0000000608087981 */ /* 0x000f64000c1e1900 */
[C---:B------:R-:W-:Y:S02]  /*06d0*/  IMAD.WIDE R14, R11.reuse, 0x4, R12 ;  /* 0x000000040b0e7825 */ /* 0x040fe400078e020c */
[----:B------:R-:W5:Y:S02]  /*06e0*/  LDG.E R12, desc[UR6][R12.64] ;  /* 0x000000060c0c7981 */ /* 0x000f64000c1e1900 */
[----:B------:R-:W-:-:S02]  /*06f0*/  IMAD.WIDE R18, R11, 0x4, R14 ;  /* 0x000000040b127825 */ /* 0x000fc400078e020e */
[----:B------:R-:W5:Y:S02]  /*0700*/  LDG.E R14, desc[UR6][R14.64] ;  /* 0x000000060e0e7981 */ /* 0x000f64000c1e1900 */
[----:B------:R-:W-:Y:S02]  /*0710*/  IMAD.WIDE R20, R11, 0x4, R18 ;  /* 0x000000040b147825 */ /* 0x000fe400078e0212 */
        /* <DEDUP_REMOVED lines=11> */
.L_x_14:
[----:B------:R-:W-:Y:S05]  /*07d0*/  @!P2 BRA `(.L_x_13) ;  /* 0x000000000088a947 */ /* 0x000fea0003800000 */
[----:B------:R-:W-:Y:S01]  /*07e0*/  ISETP.NE.AND P2, PT, R5, RZ, PT ;  /* 0x000000ff0500720c */ /* 0x000fe20003f45270 */
[----:B------:R-:W-:-:S12]  /*07f0*/  @!P1 BRA `(.L_x_15) ;  /* 0x0000000000409947 */ /* 0x000fd80003800000 */
[----:B------:R-:W0:Y:S08]  /*0800*/  LDC R17, c[0x0][0x394] ;  /* 0x0000e500ff117b82 */ /* 0x000e300000000800 */
[----:B------:R-:W1:Y:S01]  /*0810*/  LDC.64 R8, c[0x0][0x380] ;  /* 0x0000e000ff087b82 */ /* 0x000e620000000a00 */
[----:B0-----:R-:W-:-:S04]  /*0820*/  IMAD R11, R7, R17, R0 ;  /* 0x00000011070b7224 */ /* 0x001fc800078e0200 */
[----:B-1----:R-:W-:-:S04]  /*0830*/  IMAD.WIDE R8, R11, 0x4, R8 ;  /* 0x000000040b087825 */ /* 0x002fc800078e0208 */
[C---:B------:R-:W-:Y:S02]  /*0840*/  IMAD.WIDE R12, R17.reuse, 0x4, R8 ;  /* 0x00000004110c7825 */ /* 0x040fe400078e0208 */
[----:B------:R-:W2:Y:S02]  /*0850*/  LDG.E R9, desc[UR6][R8.64] ;  /* 0x0000000608097981 */ /* 0x000ea4000c1e1900 */
[C---:B------:R-:W-:Y:S02]  /*0860*/  IMAD.WIDE R14, R17.reuse, 0x4, R12 ;  /* 0x00000004110e7825 */ /* 0x040fe400078e020c */
[----:B------:R-:W3:Y:S02]  /*0870*/  LDG.E R13, desc[UR6][R12.64] ;  /* 0x000000060c0d7981 */ /* 0x000ee4000c1e1900 */
[----:B------:R-:W-:Y:S02]  /*0880*/  IMAD.WIDE R16, R17, 0x4, R14 ;  /* 0x0000000411107825 */ /* 0x000fe400078e020e */
[----:B------:R-:W4:Y:S04]  /*0890*/  LDG.E R15, desc[UR6][R14.64] ;  /* 0x000000060e0f7981 */ /* 0x000f28000c1e1900 */
[----:B------:R-:W5:Y:S01]  /*08a0*/  LDG.E R17, desc[UR6][R16.64] ;  /* 0x0000000610117981 */ /* 0x000f62000c1e1900 */
[----:B------:R-:W-:Y:S01]  /*08b0*/  IADD3 R7, PT, PT, R7, 0x4, RZ ;  /* 0x0000000407077810 */ /* 0x000fe20007ffe0ff */
[----:B--2---:R-:W-:-:S04]  /*08c0*/  FADD R10, R10, R9 ;  /* 0x000000090a0a7221 */ /* 0x004fc80000000000 */
[----:B---3--:R-:W-:-:S04]  /*08d0*/  FADD R10, R10, R13 ;  /* 0x0000000d0a0a7221 */ /* 0x008fc80000000000 */
[----:B----4-:R-:W-:-:S04]  /*08e0*/  FADD R10, R10, R15 ;  /* 0x0000000f0a0a7221 */ /* 0x010fc80000000000 */
[----:B-----5:R-:W-:-:S07]  /*08f0*/  FADD R10, R10, R17 ;  /* 0x000000110a0a7221 */ /* 0x020fce0000000000 */
.L_x_15:
[----:B------:R-:W-:Y:S05]  /*0900*/  @!P2 BRA `(.L_x_13) ;  /* 0x00000000003ca947 */ /* 0x000fea0003800000 */
[----:B------:R-:W0:Y:S08]  /*0910*/  LDC R11, c[0x0][0x394] ;  /* 0x0000e500ff0b7b82 */ /* 0x000e300000000800 */
[----:B------:R-:W1:Y:S01]  /*0920*/  LDC.64 R8, c[0x0][0x380] ;  /* 0x0000e000ff087b82 */ /* 0x000e620000000a00 */
[----:B0-----:R-:W-:-:S04]  /*0930*/  IMAD R7, R7, R11, R0 ;  /* 0x0000000b07077224 */ /* 0x001fc800078e0200 */
[----:B-1----:R-:W-:-:S05]  /*0940*/  IMAD.WIDE R8, R7, 0x4, R8 ;  /* 0x0000000407087825 */ /* 0x002fca00078e0208 */
[----:B------:R-:W2:Y:S01]  /*0950*/  LDG.E R7, desc[UR6][R8.64] ;  /* 0x0000000608077981 */ /* 0x000ea2000c1e1900 */
[----:B------:R-:W-:Y:S01]  /*0960*/  ISETP.NE.AND P2, PT, R5, 0x1, PT ;  /* 0x000000010500780c */ /* 0x000fe20003f45270 */
[----:B--2---:R-:W-:-:S12]  /*0970*/  FADD R10, R10, R7 ;  /* 0x000000070a0a7221 */ /* 0x004fd80000000000 */
[----:B------:R-:W-:Y:S05]  /*0980*/  @!P2 BRA `(.L_x_13) ;  /* 0x00000000001ca947 */ /* 0x000fea0003800000 */
[----:B------:R-:W-:Y:S01]  /*0990*/  ISETP.NE.AND P2, PT, R5, 0x2, PT ;  /* 0x000000020500780c */ /* 0x000fe20003f45270 */
[----:B------:R-:W-:-:S12]  /*09a0*/  IMAD.WIDE R12, R11, 0x4, R8 ;  /* 0x000000040b0c7825 */ /* 0x000fd800078e0208 */
[----:B------:R-:W-:Y:S02]  /*09b0*/  @P2 IMAD.WIDE R8, R11, 0x4, R12 ;  /* 0x000000040b082825 */ /* 0x000fe400078e020c */
[----:B------:R-:W2:Y:S04]  /*09c0*/  LDG.E R13, desc[UR6][R12.64] ;  /* 0x000000060c0d7981 */ /* 0x000ea8000c1e1900 */
[----:B------:R-:W3:Y:S01]  /*09d0*/  @P2 LDG.E R9, desc[UR6][R8.64] ;  /* 0x0000000608092981 */ /* 0x000ee2000c1e1900 */
[----:B--2---:R-:W-:-:S04]  /*09e0*/  FADD R10, R10, R13 ;  /* 0x0000000d0a0a7221 */ /* 0x004fc80000000000 */
[----:B---3--:R-:W-:-:S07]  /*09f0*/  @P2 FADD R10, R10, R9 ;  /* 0x000000090a0a2221 */ /* 0x008fce0000000000 */
.L_x_13:
        /* <DEDUP_REMOVED lines=8> */
.L_x_17:
        /* <DEDUP_REMOVED lines=16> */
.L_x_19:


//--------------------- .nv.shared.reserved.0     --------------------------
	.section	.nv.shared.reserved.0,"aw",@nobits
	.weak		__nv_reservedSMEM_offset_0_alias
	.size		__nv_reservedSMEM_offset_0_alias, 0, 64
	.other		__nv_reservedSMEM_offset_0_alias,@"STO_CUDA_RESERVED_SHARED STV_DEFAULT"
__nv_reservedSMEM_offset_0_alias:
	.zero		0
	.zero		64


//--------------------- .nv.constant0._Z7row_sumPfS_ii --------------------------
	.section	.nv.constant0._Z7row_sumPfS_ii,"a",@progbits
	.sectionflags	@""
	.align	4
.nv.constant0._Z7row_sumPfS_ii:
	.zero		920


//--------------------- .nv.constant0._Z10column_sumPfS_ii --------------------------
	.section	.nv.constant0._Z10column_sumPfS_ii,"a",@progbits
	.sectionflags	@""
	.align	4
.nv.constant0._Z10column_sumPfS_ii:
	.zero		920


//--------------------- SYMBOLS --------------------------

	.type		.nv.reservedSmem.offset0,@object
	.size		.nv.reservedSmem.offset0,0x4
